	.headerflags	@"EF_CUDA_TEXMODE_UNIFIED EF_CUDA_64BIT_ADDRESS EF_CUDA_ACCELERATORS EF_CUDA_SM90 EF_CUDA_VIRTUAL_SM(EF_CUDA_SM90)"
	.elftype	@"ET_EXEC"


//--------------------- .nv.info                  --------------------------
	.section	.nv.info,"",@"SHT_CUDA_INFO"
	.align	4


	//----- nvinfo : EIATTR_REGCOUNT
	.align		4
        /*0000*/ 	.byte	0x04, 0x2f
        /*0002*/ 	.short	(.L_3 - .L_2)
	.align		4
.L_2:
        /*0004*/ 	.word	index@(triton_poi_fused__native_batch_norm_legit_no_training_46)
        /*0008*/ 	.word	0x00000012


	//----- nvinfo : EIATTR_MIN_STACK_SIZE
	.align		4
.L_3:
        /*000c*/ 	.byte	0x04, 0x12
        /*000e*/ 	.short	(.L_5 - .L_4)
	.align		4
.L_4:
        /*0010*/ 	.word	index@(triton_poi_fused__native_batch_norm_legit_no_training_46)
        /*0014*/ 	.word	0x00000000


	//----- nvinfo : EIATTR_FRAME_SIZE
	.align		4
.L_5:
        /*0018*/ 	.byte	0x04, 0x11
        /*001a*/ 	.short	(.L_7 - .L_6)
	.align		4
.L_6:
        /*001c*/ 	.word	index@(triton_poi_fused__native_batch_norm_legit_no_training_46)
        /*0020*/ 	.word	0x00000000


	//----- nvinfo : EIATTR_MIN_STACK_SIZE
	.align		4
.L_7:
        /*0024*/ 	.byte	0x04, 0x12
        /*0026*/ 	.short	(.L_9 - .L_8)
	.align		4
.L_8:
        /*0028*/ 	.word	index@(triton_poi_fused__native_batch_norm_legit_no_training_46)
        /*002c*/ 	.word	0x00000000
.L_9:


//--------------------- .nv.info.triton_poi_fused__native_batch_norm_legit_no_training_46 --------------------------
	.section	.nv.info.triton_poi_fused__native_batch_norm_legit_no_training_46,"",@"SHT_CUDA_INFO"
	.sectionflags	@""
	.align	4


	//----- nvinfo : EIATTR_CUDA_API_VERSION
	.align		4
        /*0000*/ 	.byte	0x04, 0x37
        /*0002*/ 	.short	(.L_11 - .L_10)
.L_10:
        /*0004*/ 	.word	0x0000007c


	//----- nvinfo : EIATTR_KPARAM_INFO
	.align		4
.L_11:
        /*0008*/ 	.byte	0x04, 0x17
        /*000a*/ 	.short	(.L_13 - .L_12)
.L_12:
        /*000c*/ 	.word	0x00000000
        /*0010*/ 	.short	0x0006
        /*0012*/ 	.short	0x0030
        /*0014*/ 	.byte	0x00, 0xf0, 0x11, 0x00


	//----- nvinfo : EIATTR_KPARAM_INFO
	.align		4
.L_13:
        /*0018*/ 	.byte	0x04, 0x17
        /*001a*/ 	.short	(.L_15 - .L_14)
.L_14:
        /*001c*/ 	.word	0x00000000
        /*0020*/ 	.short	0x0005
        /*0022*/ 	.short	0x0028
        /*0024*/ 	.byte	0x00, 0xf4, 0x21, 0x00


	//----- nvinfo : EIATTR_KPARAM_INFO
	.align		4
.L_15:
        /*0028*/ 	.byte	0x04, 0x17
        /*002a*/ 	.short	(.L_17 - .L_16)
.L_16:
        /*002c*/ 	.word	0x00000000
        /*0030*/ 	.short	0x0004
        /*0032*/ 	.short	0x0020
        /*0034*/ 	.byte	0x00, 0xf4, 0x21, 0x00


	//----- nvinfo : EIATTR_KPARAM_INFO
	.align		4
.L_17:
        /*0038*/ 	.byte	0x04, 0x17
        /*003a*/ 	.short	(.L_19 - .L_18)
.L_18:
        /*003c*/ 	.word	0x00000000
        /*0040*/ 	.short	0x0003
        /*0042*/ 	.short	0x0018
        /*0044*/ 	.byte	0x00, 0xf4, 0x21, 0x00


	//----- nvinfo : EIATTR_KPARAM_INFO
	.align		4
.L_19:
        /*0048*/ 	.byte	0x04, 0x17
        /*004a*/ 	.short	(.L_21 - .L_20)
.L_20:
        /*004c*/ 	.word	0x00000000
        /*0050*/ 	.short	0x0002
        /*0052*/ 	.short	0x0010
        /*0054*/ 	.byte	0x00, 0xf4, 0x21, 0x00


	//----- nvinfo : EIATTR_KPARAM_INFO
	.align		4
.L_21:
        /*0058*/ 	.byte	0x04, 0x17
        /*005a*/ 	.short	(.L_23 - .L_22)
.L_22:
        /*005c*/ 	.word	0x00000000
        /*0060*/ 	.short	0x0001
        /*0062*/ 	.short	0x0008
        /*0064*/ 	.byte	0x00, 0xf4, 0x21, 0x00


	//----- nvinfo : EIATTR_KPARAM_INFO
	.align		4
.L_23:
        /*0068*/ 	.byte	0x04, 0x17
        /*006a*/ 	.short	(.L_25 - .L_24)
.L_24:
        /*006c*/ 	.word	0x00000000
        /*0070*/ 	.short	0x0000
        /*0072*/ 	.short	0x0000
        /*0074*/ 	.byte	0x00, 0xf4, 0x21, 0x00


	//----- nvinfo : EIATTR_SPARSE_MMA_MASK
	.align		4
.L_25:
        /*0078*/ 	.byte	0x03, 0x50
        /*007a*/ 	.short	0x0000


	//----- nvinfo : EIATTR_MAXREG_COUNT
	.align		4
        /*007c*/ 	.byte	0x03, 0x1b
        /*007e*/ 	.short	0x00ff


	//----- nvinfo : EIATTR_EXIT_INSTR_OFFSETS
	.align		4
        /*0080*/ 	.byte	0x04, 0x1c
        /*0082*/ 	.short	(.L_27 - .L_26)


	//   ....[0]....
.L_26:
        /*0084*/ 	.word	0x000002d0


	//   ....[1]....
        /*0088*/ 	.word	0x000002f0


	//----- nvinfo : EIATTR_REQNTID
	.align		4
.L_27:
        /*008c*/ 	.byte	0x04, 0x10
        /*008e*/ 	.short	(.L_29 - .L_28)
.L_28:
        /*0090*/ 	.word	0x00000080
        /*0094*/ 	.word	0x00000001
        /*0098*/ 	.word	0x00000001


	//----- nvinfo : EIATTR_CBANK_PARAM_SIZE
	.align		4
.L_29:
        /*009c*/ 	.byte	0x03, 0x19
        /*009e*/ 	.short	0x0034


	//----- nvinfo : EIATTR_PARAM_CBANK
	.align		4
        /*00a0*/ 	.byte	0x04, 0x0a
        /*00a2*/ 	.short	(.L_31 - .L_30)
	.align		4
.L_30:
        /*00a4*/ 	.word	index@(.nv.constant0.triton_poi_fused__native_batch_norm_legit_no_training_46)
        /*00a8*/ 	.short	0x0210
        /*00aa*/ 	.short	0x0034


	//----- nvinfo : EIATTR_SW_WAR
	.align		4
.L_31:
        /*00ac*/ 	.byte	0x04, 0x36
        /*00ae*/ 	.short	(.L_33 - .L_32)
.L_32:
        /*00b0*/ 	.word	0x00000008
.L_33:


//--------------------- .nv.callgraph             --------------------------
	.section	.nv.callgraph,"",@"SHT_CUDA_CALLGRAPH"
	.align	4
	.sectionentsize	8
	.align		4
        /*0000*/ 	.word	0x00000000
	.align		4
        /*0004*/ 	.word	0xffffffff
	.align		4
        /*0008*/ 	.word	0x00000000
	.align		4
        /*000c*/ 	.word	0xfffffffe
	.align		4
        /*0010*/ 	.word	0x00000000
	.align		4
        /*0014*/ 	.word	0xfffffffd
	.align		4
        /*0018*/ 	.word	0x00000000
	.align		4
        /*001c*/ 	.word	0xfffffffc


//--------------------- .nv.constant4             --------------------------
	.section	.nv.constant4,"a",@progbits
	.align	8
	.align		8
.nv.constant4:
        /*0000*/ 	.dword	_$_str
	.align		8
        /*0008*/ 	.dword	_$_str_$_2


//--------------------- .text.triton_poi_fused__native_batch_norm_legit_no_training_46 --------------------------
	.section	.text.triton_poi_fused__native_batch_norm_legit_no_training_46,"ax",@progbits
	.align	128
        .global         triton_poi_fused__native_batch_norm_legit_no_training_46
        .type           triton_poi_fused__native_batch_norm_legit_no_training_46,@function
        .size           triton_poi_fused__native_batch_norm_legit_no_training_46,(.L_x_1 - triton_poi_fused__native_batch_norm_legit_no_training_46)
        .other          triton_poi_fused__native_batch_norm_legit_no_training_46,@"STO_CUDA_ENTRY STV_DEFAULT"
triton_poi_fused__native_batch_norm_legit_no_training_46:
.text.triton_poi_fused__native_batch_norm_legit_no_training_46:
[----:B------:R-:W0:Y:S01]  /*0000*/  LDC R1, c[0x0][0x28] ;  /* 0x00000a00ff017b82 */ /* 0x000e220000000800 */
[----:B------:R-:W1:Y:S07]  /*0010*/  S2R R0, SR_TID.X ;  /* 0x0000000000007919 */ /* 0x000e6e0000002100 */
[----:B------:R-:W2:Y:S01]  /*0020*/  LDC.64 R8, c[0x0][0x220] ;  /* 0x00008800ff087b82 */ /* 0x000ea20000000a00 */
[----:B------:R-:W-:Y:S01]  /*0030*/  HFMA2.MMA R14, -RZ, RZ, 0, 0 ;  /* 0x00000000ff0e7435 */ /* 0x000fe200000001ff */
[----:B------:R-:W-:Y:S01]  /*0040*/  ULDC.64 UR4, c[0x0][0x208] ;  /* 0x0000820000047ab9 */ /* 0x000fe20000000a00 */
[----:B------:R-:W3:Y:S05]  /*0050*/  S2R R3, SR_CTAID.X ;  /* 0x0000000000037919 */ /* 0x000eea0000002500 */
[----:B------:R-:W4:Y:S08]  /*0060*/  LDC.64 R4, c[0x0][0x210] ;  /* 0x00008400ff047b82 */ /* 0x000f300000000a00 */
[----:B------:R-:W5:Y:S08]  /*0070*/  LDC.64 R6, c[0x0][0x218] ;  /* 0x00008600ff067b82 */ /* 0x000f700000000a00 */
[----:B------:R-:W5:Y:S01]  /*0080*/  LDC.64 R10, c[0x0][0x228] ;  /* 0x00008a00ff0a7b82 */ /* 0x000f620000000a00 */
[----:B-1----:R-:W-:-:S07]  /*0090*/  LOP3.LUT R0, R0, 0x7f, RZ, 0xc0, !PT ;  /* 0x0000007f00007812 */ /* 0x002fce00078ec0ff */
[----:B------:R-:W1:Y:S01]  /*00a0*/  LDC.64 R12, c[0x0][0x230] ;  /* 0x00008c00ff0c7b82 */ /* 0x000e620000000a00 */
[----:B---3--:R-:W-:-:S04]  /*00b0*/  LEA R0, R3, R0, 0x7 ;  /* 0x0000000003007211 */ /* 0x008fc800078e38ff */
[C---:B------:R-:W-:Y:S01]  /*00c0*/  ISETP.GE.AND P2, PT, R0.reuse, 0x1500, PT ;  /* 0x000015000000780c */ /* 0x040fe20003f46270 */
[----:B------:R-:W-:-:S05]  /*00d0*/  IMAD.HI R2, R0, 0x30c30c31, RZ ;  /* 0x30c30c3100027827 */ /* 0x000fca00078e02ff */
[----:B------:R-:W-:-:S04]  /*00e0*/  SHF.R.U32.HI R3, RZ, 0x1f, R2 ;  /* 0x0000001fff037819 */ /* 0x000fc80000011602 */
[----:B------:R-:W-:-:S05]  /*00f0*/  LEA.HI.SX32 R3, R2, R3, 0x1a ;  /* 0x0000000302037211 */ /* 0x000fca00078fd2ff */
[----:B------:R-:W-:-:S04]  /*0100*/  IMAD R15, R3, -0x150, R0 ;  /* 0xfffffeb0030f7824 */ /* 0x000fc800078e0200 */
[----:B--2---:R-:W-:-:S05]  /*0110*/  IMAD.WIDE R8, R15, 0x4, R8 ;  /* 0x000000040f087825 */ /* 0x004fca00078e0208 */
[----:B------:R2:W3:Y:S01]  /*0120*/  @!P2 LDG.E.EL R14, desc[UR4][R8.64] ;  /* 0x00000004080ea981 */ /* 0x0004e2000c2e1900 */
[----:B------:R-:W-:Y:S01]  /*0130*/  CS2R R2, SRZ ;  /* 0x0000000000027805 */ /* 0x000fe2000001ff00 */
[----:B----4-:R-:W-:-:S04]  /*0140*/  IMAD.WIDE R4, R0, 0x4, R4 ;  /* 0x0000000400047825 */ /* 0x010fc800078e0204 */
[C---:B-----5:R-:W-:Y:S01]  /*0150*/  IMAD.WIDE R6, R15.reuse, 0x4, R6 ;  /* 0x000000040f067825 */ /* 0x060fe200078e0206 */
[----:B------:R4:W5:Y:S03]  /*0160*/  @!P2 LDG.E R2, desc[UR4][R4.64] ;  /* 0x000000040402a981 */ /* 0x000966000c1e1900 */
[C---:B0-2---:R-:W-:Y:S01]  /*0170*/  IMAD.WIDE R8, R15.reuse, 0x4, R10 ;  /* 0x000000040f087825 */ /* 0x045fe200078e020a */
[----:B------:R0:W5:Y:S03]  /*0180*/  @!P2 LDG.E.EL R3, desc[UR4][R6.64] ;  /* 0x000000040603a981 */ /* 0x000166000c2e1900 */
[----:B-1----:R-:W-:Y:S01]  /*0190*/  IMAD.WIDE R10, R15, 0x4, R12 ;  /* 0x000000040f0a7825 */ /* 0x002fe200078e020c */
[----:B------:R-:W-:Y:S01]  /*01a0*/  CS2R R12, SRZ ;  /* 0x00000000000c7805 */ /* 0x000fe2000001ff00 */
[----:B----4-:R-:W1:Y:S05]  /*01b0*/  LDC.64 R4, c[0x0][0x238] ;  /* 0x00008e00ff047b82 */ /* 0x010e6a0000000a00 */
[----:B------:R-:W2:Y:S04]  /*01c0*/  @!P2 LDG.E.EL R12, desc[UR4][R8.64] ;  /* 0x00000004080ca981 */ /* 0x000ea8000c2e1900 */
[----:B------:R-:W2:Y:S01]  /*01d0*/  @!P2 LDG.E.EL R13, desc[UR4][R10.64] ;  /* 0x000000040a0da981 */ /* 0x000ea2000c2e1900 */
[----:B0-----:R-:W-:Y:S01]  /*01e0*/  MOV R6, 0x3e800000 ;  /* 0x3e80000000067802 */ /* 0x001fe20000000f00 */
[----:B---3--:R-:W-:-:S04]  /*01f0*/  FADD R14, R14, 9.9999997473787516356e-06 ;  /* 0x3727c5ac0e0e7421 */ /* 0x008fc80000000000 */
[----:B------:R-:W0:Y:S01]  /*0200*/  MUFU.SQRT R15, R14 ;  /* 0x0000000e000f7308 */ /* 0x000e220000002000 */
[----:B-----5:R-:W-:Y:S01]  /*0210*/  FADD R2, -R3, R2 ;  /* 0x0000000203027221 */ /* 0x020fe20000000100 */
[C---:B0-----:R-:W-:Y:S02]  /*0220*/  FSETP.GT.AND P0, PT, R15.reuse, 8.50705917302346158658e+37, PT ;  /* 0x7e8000000f00780b */ /* 0x041fe40003f04000 */
[----:B------:R-:W-:Y:S02]  /*0230*/  FSETP.GEU.AND P1, PT, R15, 1.175494350822287508e-38, PT ;  /* 0x008000000f00780b */ /* 0x000fe40003f2e000 */
[----:B------:R-:W-:-:S09]  /*0240*/  FSEL R6, R6, 1, P0 ;  /* 0x3f80000006067808 */ /* 0x000fd20000000000 */
[----:B------:R-:W-:Y:S02]  /*0250*/  @P0 FMUL R15, R15, 0.25 ;  /* 0x3e8000000f0f0820 */ /* 0x000fe40000400000 */
[----:B------:R-:W-:Y:S02]  /*0260*/  @!P1 FMUL R6, R6, 16777216 ;  /* 0x4b80000006069820 */ /* 0x000fe40000400000 */
[----:B------:R-:W-:-:S06]  /*0270*/  @!P1 FMUL R15, R15, 16777216 ;  /* 0x4b8000000f0f9820 */ /* 0x000fcc0000400000 */
[----:B------:R-:W0:Y:S02]  /*0280*/  MUFU.RCP R15, R15 ;  /* 0x0000000f000f7308 */ /* 0x000e240000001000 */
[----:B0-----:R-:W-:-:S04]  /*0290*/  FMUL R3, R15, R6 ;  /* 0x000000060f037220 */ /* 0x001fc80000400000 */
[----:B------:R-:W-:Y:S01]  /*02a0*/  FMUL R6, R2, R3 ;  /* 0x0000000302067220 */ /* 0x000fe20000400000 */
[----:B-1----:R-:W-:-:S04]  /*02b0*/  IMAD.WIDE R2, R0, 0x4, R4 ;  /* 0x0000000400027825 */ /* 0x002fc800078e0204 */
[----:B--2---:R-:W-:Y:S01]  /*02c0*/  FFMA R13, R6, R12, R13 ;  /* 0x0000000c060d7223 */ /* 0x004fe2000000000d */
[----:B------:R-:W-:Y:S06]  /*02d0*/  @P2 EXIT ;  /* 0x000000000000294d */ /* 0x000fec0003800000 */
[----:B------:R-:W-:Y:S01]  /*02e0*/  STG.E desc[UR4][R2.64], R13 ;  /* 0x0000000d02007986 */ /* 0x000fe2000c101904 */
[----:B------:R-:W-:Y:S05]  /*02f0*/  EXIT ;  /* 0x000000000000794d */ /* 0x000fea0003800000 */
.L_x_0:
[----:B------:R-:W-:-:S00]  /*0300*/  BRA `(.L_x_0) ;  /* 0xfffffffc00fc7947 */ /* 0x000fc0000383ffff */
[----:B------:R-:W-:-:S00]  /*0310*/  NOP ;  /* 0x0000000000007918 */ /* 0x000fc00000000000 */
        /* <DEDUP_REMOVED lines=14> */
.L_x_1:


//--------------------- .nv.global.init           --------------------------
	.section	.nv.global.init,"aw",@progbits
.nv.global.init:
	.type		_$_str,@object
	.size		_$_str,(_$_str_$_2 - _$_str)
_$_str:
        /*0000*/ 	.byte	0x5f, 0x5f, 0x43, 0x55, 0x44, 0x41, 0x5f, 0x46, 0x54, 0x5a, 0x00
	.type		_$_str_$_2,@object
	.size		_$_str_$_2,(.L_1 - _$_str_$_2)
_$_str_$_2:
        /*000b*/ 	.byte	0x5f, 0x5f, 0x43, 0x55, 0x44, 0x41, 0x5f, 0x50, 0x52, 0x45, 0x43, 0x5f, 0x53, 0x51, 0x52, 0x54
        /*001b*/ 	.byte	0x00
.L_1:


//--------------------- .nv.constant0.triton_poi_fused__native_batch_norm_legit_no_training_46 --------------------------
	.section	.nv.constant0.triton_poi_fused__native_batch_norm_legit_no_training_46,"a",@progbits
	.sectionflags	@""
	.align	4
.nv.constant0.triton_poi_fused__native_batch_norm_legit_no_training_46:
	.zero		580
